	.headerflags	@"EF_CUDA_TEXMODE_UNIFIED EF_CUDA_64BIT_ADDRESS EF_CUDA_ACCELERATORS EF_CUDA_SM90 EF_CUDA_VIRTUAL_SM(EF_CUDA_SM90)"
	.elftype	@"ET_EXEC"


//--------------------- .nv.info                  --------------------------
	.section	.nv.info,"",@"SHT_CUDA_INFO"
	.align	4


	//----- nvinfo : EIATTR_REGCOUNT
	.align		4
        /*0000*/ 	.byte	0x04, 0x2f
        /*0002*/ 	.short	(.L_1 - .L_0)
	.align		4
.L_0:
        /*0004*/ 	.word	index@(triton_poi_fused_avg_pool2d_leaky_relu_24)
        /*0008*/ 	.word	0x00000010


	//----- nvinfo : EIATTR_MIN_STACK_SIZE
	.align		4
.L_1:
        /*000c*/ 	.byte	0x04, 0x12
        /*000e*/ 	.short	(.L_3 - .L_2)
	.align		4
.L_2:
        /*0010*/ 	.word	index@(triton_poi_fused_avg_pool2d_leaky_relu_24)
        /*0014*/ 	.word	0x00000000


	//----- nvinfo : EIATTR_FRAME_SIZE
	.align		4
.L_3:
        /*0018*/ 	.byte	0x04, 0x11
        /*001a*/ 	.short	(.L_5 - .L_4)
	.align		4
.L_4:
        /*001c*/ 	.word	index@(triton_poi_fused_avg_pool2d_leaky_relu_24)
        /*0020*/ 	.word	0x00000000


	//----- nvinfo : EIATTR_MIN_STACK_SIZE
	.align		4
.L_5:
        /*0024*/ 	.byte	0x04, 0x12
        /*0026*/ 	.short	(.L_7 - .L_6)
	.align		4
.L_6:
        /*0028*/ 	.word	index@(triton_poi_fused_avg_pool2d_leaky_relu_24)
        /*002c*/ 	.word	0x00000000
.L_7:


//--------------------- .nv.info.triton_poi_fused_avg_pool2d_leaky_relu_24 --------------------------
	.section	.nv.info.triton_poi_fused_avg_pool2d_leaky_relu_24,"",@"SHT_CUDA_INFO"
	.sectionflags	@""
	.align	4


	//----- nvinfo : EIATTR_CUDA_API_VERSION
	.align		4
        /*0000*/ 	.byte	0x04, 0x37
        /*0002*/ 	.short	(.L_9 - .L_8)
.L_8:
        /*0004*/ 	.word	0x0000007c


	//----- nvinfo : EIATTR_KPARAM_INFO
	.align		4
.L_9:
        /*0008*/ 	.byte	0x04, 0x17
        /*000a*/ 	.short	(.L_11 - .L_10)
.L_10:
        /*000c*/ 	.word	0x00000000
        /*0010*/ 	.short	0x0003
        /*0012*/ 	.short	0x0018
        /*0014*/ 	.byte	0x00, 0xf0, 0x11, 0x00


	//----- nvinfo : EIATTR_KPARAM_INFO
	.align		4
.L_11:
        /*0018*/ 	.byte	0x04, 0x17
        /*001a*/ 	.short	(.L_13 - .L_12)
.L_12:
        /*001c*/ 	.word	0x00000000
        /*0020*/ 	.short	0x0002
        /*0022*/ 	.short	0x0010
        /*0024*/ 	.byte	0x00, 0xf4, 0x21, 0x00


	//----- nvinfo : EIATTR_KPARAM_INFO
	.align		4
.L_13:
        /*0028*/ 	.byte	0x04, 0x17
        /*002a*/ 	.short	(.L_15 - .L_14)
.L_14:
        /*002c*/ 	.word	0x00000000
        /*0030*/ 	.short	0x0001
        /*0032*/ 	.short	0x0008
        /*0034*/ 	.byte	0x00, 0xf4, 0x21, 0x00


	//----- nvinfo : EIATTR_KPARAM_INFO
	.align		4
.L_15:
        /*0038*/ 	.byte	0x04, 0x17
        /*003a*/ 	.short	(.L_17 - .L_16)
.L_16:
        /*003c*/ 	.word	0x00000000
        /*0040*/ 	.short	0x0000
        /*0042*/ 	.short	0x0000
        /*0044*/ 	.byte	0x00, 0xf4, 0x21, 0x00


	//----- nvinfo : EIATTR_SPARSE_MMA_MASK
	.align		4
.L_17:
        /*0048*/ 	.byte	0x03, 0x50
        /*004a*/ 	.short	0x0000


	//----- nvinfo : EIATTR_MAXREG_COUNT
	.align		4
        /*004c*/ 	.byte	0x03, 0x1b
        /*004e*/ 	.short	0x00ff


	//----- nvinfo : EIATTR_EXIT_INSTR_OFFSETS
	.align		4
        /*0050*/ 	.byte	0x04, 0x1c
        /*0052*/ 	.short	(.L_19 - .L_18)


	//   ....[0]....
.L_18:
        /*0054*/ 	.word	0x00000370


	//----- nvinfo : EIATTR_REQNTID
	.align		4
.L_19:
        /*0058*/ 	.byte	0x04, 0x10
        /*005a*/ 	.short	(.L_21 - .L_20)
.L_20:
        /*005c*/ 	.word	0x00000100
        /*0060*/ 	.word	0x00000001
        /*0064*/ 	.word	0x00000001


	//----- nvinfo : EIATTR_CBANK_PARAM_SIZE
	.align		4
.L_21:
        /*0068*/ 	.byte	0x03, 0x19
        /*006a*/ 	.short	0x001c


	//----- nvinfo : EIATTR_PARAM_CBANK
	.align		4
        /*006c*/ 	.byte	0x04, 0x0a
        /*006e*/ 	.short	(.L_23 - .L_22)
	.align		4
.L_22:
        /*0070*/ 	.word	index@(.nv.constant0.triton_poi_fused_avg_pool2d_leaky_relu_24)
        /*0074*/ 	.short	0x0210
        /*0076*/ 	.short	0x001c


	//----- nvinfo : EIATTR_SW_WAR
	.align		4
.L_23:
        /*0078*/ 	.byte	0x04, 0x36
        /*007a*/ 	.short	(.L_25 - .L_24)
.L_24:
        /*007c*/ 	.word	0x00000008
.L_25:


//--------------------- .nv.callgraph             --------------------------
	.section	.nv.callgraph,"",@"SHT_CUDA_CALLGRAPH"
	.align	4
	.sectionentsize	8
	.align		4
        /*0000*/ 	.word	0x00000000
	.align		4
        /*0004*/ 	.word	0xffffffff
	.align		4
        /*0008*/ 	.word	0x00000000
	.align		4
        /*000c*/ 	.word	0xfffffffe
	.align		4
        /*0010*/ 	.word	0x00000000
	.align		4
        /*0014*/ 	.word	0xfffffffd
	.align		4
        /*0018*/ 	.word	0x00000000
	.align		4
        /*001c*/ 	.word	0xfffffffc


//--------------------- .text.triton_poi_fused_avg_pool2d_leaky_relu_24 --------------------------
	.section	.text.triton_poi_fused_avg_pool2d_leaky_relu_24,"ax",@progbits
	.align	128
        .global         triton_poi_fused_avg_pool2d_leaky_relu_24
        .type           triton_poi_fused_avg_pool2d_leaky_relu_24,@function
        .size           triton_poi_fused_avg_pool2d_leaky_relu_24,(.L_x_1 - triton_poi_fused_avg_pool2d_leaky_relu_24)
        .other          triton_poi_fused_avg_pool2d_leaky_relu_24,@"STO_CUDA_ENTRY STV_DEFAULT"
triton_poi_fused_avg_pool2d_leaky_relu_24:
.text.triton_poi_fused_avg_pool2d_leaky_relu_24:
[----:B------:R-:W-:Y:S01]  /*0000*/  LDC R1, c[0x0][0x28] ;  /* 0x00000a00ff017b82 */ /* 0x000fe20000000800 */
[----:B------:R-:W1:Y:S01]  /*0010*/  S2R R0, SR_TID.X ;  /* 0x0000000000007919 */ /* 0x000e620000002100 */
[----:B------:R-:W-:Y:S01]  /*0020*/  ULDC.64 UR4, c[0x0][0x208] ;  /* 0x0000820000047ab9 */ /* 0x000fe20000000a00 */
[----:B------:R-:W-:Y:S01]  /*0030*/  ULDC.64 UR6, c[0x0][0x218] ;  /* 0x0000860000067ab9 */ /* 0x000fe20000000a00 */
[----:B------:R-:W2:Y:S01]  /*0040*/  S2R R3, SR_CTAID.X ;  /* 0x0000000000037919 */ /* 0x000ea20000002500 */
[----:B-1----:R-:W-:Y:S01]  /*0050*/  IMAD.SHL.U32 R0, R0, 0x2, RZ ;  /* 0x0000000200007824 */ /* 0x002fe200078e00ff */
[----:B--2---:R-:W-:-:S04]  /*0060*/  SHF.R.S32.HI R5, RZ, 0x16, R3 ;  /* 0x00000016ff057819 */ /* 0x004fc80000011403 */
[----:B------:R-:W-:Y:S02]  /*0070*/  LOP3.LUT R0, R0, 0x1fe, RZ, 0xc0, !PT ;  /* 0x000001fe00007812 */ /* 0x000fe400078ec0ff */
[----:B------:R-:W-:-:S03]  /*0080*/  SGXT R5, R5, 0x1 ;  /* 0x000000010505781a */ /* 0x000fc60000000200 */
[----:B------:R-:W-:-:S05]  /*0090*/  IMAD R0, R3, 0x200, R0 ;  /* 0x0000020003007824 */ /* 0x000fca00078e0200 */
[----:B------:R-:W-:Y:S02]  /*00a0*/  SHF.R.S32.HI R3, RZ, 0x1f, R0 ;  /* 0x0000001fff037819 */ /* 0x000fe40000011400 */
[-C--:B------:R-:W-:Y:S02]  /*00b0*/  LEA.HI R6, R5, R0.reuse, RZ, 0xc ;  /* 0x0000000005067211 */ /* 0x080fe400078f60ff */
[----:B------:R-:W-:Y:S02]  /*00c0*/  LEA.HI R4, R3, R0, RZ, 0x9 ;  /* 0x0000000003047211 */ /* 0x000fe400078f48ff */
[----:B------:R-:W1:Y:S01]  /*00d0*/  LDC.64 R2, c[0x0][0x210] ;  /* 0x00008400ff027b82 */ /* 0x000e620000000a00 */
[----:B------:R-:W-:Y:S02]  /*00e0*/  SHF.L.U32 R7, R6, 0x2, RZ ;  /* 0x0000000206077819 */ /* 0x000fe400000006ff */
[----:B------:R-:W-:Y:S02]  /*00f0*/  SHF.R.S32.HI R5, RZ, 0x9, R4 ;  /* 0x00000009ff057819 */ /* 0x000fe40000011404 */
[----:B------:R-:W-:-:S02]  /*0100*/  LOP3.LUT R8, R7, 0xffffc000, RZ, 0xc0, !PT ;  /* 0xffffc00007087812 */ /* 0x000fc400078ec0ff */
[----:B------:R-:W-:Y:S02]  /*0110*/  LEA.HI R6, R5, R5, RZ, 0x3 ;  /* 0x0000000505067211 */ /* 0x000fe400078f18ff */
[----:B------:R-:W-:Y:S02]  /*0120*/  LOP3.LUT R7, R4, 0xfffffe00, RZ, 0xc0, !PT ;  /* 0xfffffe0004077812 */ /* 0x000fe400078ec0ff */
[----:B------:R-:W-:Y:S02]  /*0130*/  LOP3.LUT R6, R6, 0x3ffff8, RZ, 0xc0, !PT ;  /* 0x003ffff806067812 */ /* 0x000fe400078ec0ff */
[----:B------:R-:W-:-:S03]  /*0140*/  IADD3 R7, R8, R0, -R7 ;  /* 0x0000000008077210 */ /* 0x000fc60007ffe807 */
[----:B------:R-:W-:-:S05]  /*0150*/  IMAD.IADD R6, R5, 0x1, -R6 ;  /* 0x0000000105067824 */ /* 0x000fca00078e0a06 */
[----:B------:R-:W-:-:S04]  /*0160*/  LEA R9, R6, R7, 0xa ;  /* 0x0000000706097211 */ /* 0x000fc800078e50ff */
[----:B------:R-:W-:Y:S01]  /*0170*/  IADD3 R11, R9, 0x2000, RZ ;  /* 0x00002000090b7810 */ /* 0x000fe20007ffe0ff */
[C---:B------:R-:W-:Y:S02]  /*0180*/  VIADD R7, R9.reuse, 0x200 ;  /* 0x0000020009077836 */ /* 0x040fe40000000000 */
[----:B-1----:R-:W-:-:S04]  /*0190*/  IMAD.WIDE R4, R9, 0x4, R2 ;  /* 0x0000000409047825 */ /* 0x002fc800078e0202 */
[--C-:B------:R-:W-:Y:S02]  /*01a0*/  IMAD.WIDE R6, R7, 0x4, R2.reuse ;  /* 0x0000000407067825 */ /* 0x100fe400078e0202 */
[----:B------:R-:W2:Y:S02]  /*01b0*/  LDG.E.64 R4, desc[UR4][R4.64] ;  /* 0x0000000404047981 */ /* 0x000ea4000c1e1b00 */
[----:B------:R-:W-:Y:S02]  /*01c0*/  VIADD R13, R9, 0x2200 ;  /* 0x00002200090d7836 */ /* 0x000fe40000000000 */
[--C-:B------:R-:W-:Y:S01]  /*01d0*/  IMAD.WIDE R8, R11, 0x4, R2.reuse ;  /* 0x000000040b087825 */ /* 0x100fe200078e0202 */
[----:B------:R-:W2:Y:S01]  /*01e0*/  LDG.E.64 R6, desc[UR4][R6.64] ;  /* 0x0000000406067981 */ /* 0x000ea2000c1e1b00 */
[----:B------:R-:W1:Y:S02]  /*01f0*/  LDC.64 R10, c[0x0][0x220] ;  /* 0x00008800ff0a7b82 */ /* 0x000e640000000a00 */
[----:B------:R-:W-:-:S02]  /*0200*/  IMAD.WIDE R2, R13, 0x4, R2 ;  /* 0x000000040d027825 */ /* 0x000fc400078e0202 */
[----:B------:R-:W3:Y:S04]  /*0210*/  LDG.E.64 R8, desc[UR4][R8.64] ;  /* 0x0000000408087981 */ /* 0x000ee8000c1e1b00 */
[----:B------:R-:W4:Y:S01]  /*0220*/  LDG.E.64 R2, desc[UR4][R2.64] ;  /* 0x0000000402027981 */ /* 0x000f22000c1e1b00 */
[----:B--2---:R-:W-:Y:S01]  /*0230*/  FADD R13, R4, R6 ;  /* 0x00000006040d7221 */ /* 0x004fe20000000000 */
[----:B------:R-:W-:-:S03]  /*0240*/  FADD R12, R5, R7 ;  /* 0x00000007050c7221 */ /* 0x000fc60000000000 */
[----:B---3--:R-:W-:Y:S01]  /*0250*/  FADD R13, R8, R13 ;  /* 0x0000000d080d7221 */ /* 0x008fe20000000000 */
[----:B------:R-:W-:-:S03]  /*0260*/  FADD R12, R9, R12 ;  /* 0x0000000c090c7221 */ /* 0x000fc60000000000 */
[----:B----4-:R-:W-:Y:S01]  /*0270*/  FADD R13, R2, R13 ;  /* 0x0000000d020d7221 */ /* 0x010fe20000000000 */
[----:B------:R-:W-:-:S03]  /*0280*/  FADD R12, R3, R12 ;  /* 0x0000000c030c7221 */ /* 0x000fc60000000000 */
[----:B------:R-:W-:Y:S01]  /*0290*/  FMUL R6, R13, 0.25 ;  /* 0x3e8000000d067820 */ /* 0x000fe20000400000 */
[----:B------:R-:W-:-:S04]  /*02a0*/  FMUL R7, R12, 0.25 ;  /* 0x3e8000000c077820 */ /* 0x000fc80000400000 */
[----:B------:R-:W-:Y:S02]  /*02b0*/  FSETP.GT.AND P1, PT, R6, RZ, PT ;  /* 0x000000ff0600720b */ /* 0x000fe40003f24000 */
[----:B------:R-:W-:Y:S02]  /*02c0*/  FSETP.GT.AND P0, PT, R7, RZ, PT ;  /* 0x000000ff0700720b */ /* 0x000fe40003f04000 */
[----:B------:R-:W-:Y:S02]  /*02d0*/  IADD3 R4, P2, R0, UR6, RZ ;  /* 0x0000000600047c10 */ /* 0x000fe4000ff5e0ff */
[----:B------:R-:W-:Y:S02]  /*02e0*/  SEL R8, RZ, 0x1, !P1 ;  /* 0x00000001ff087807 */ /* 0x000fe40004800000 */
[----:B------:R-:W-:Y:S01]  /*02f0*/  SEL R9, RZ, 0x100, !P0 ;  /* 0x00000100ff097807 */ /* 0x000fe20004000000 */
[C---:B-1----:R-:W-:Y:S01]  /*0300*/  IMAD.WIDE R2, R0.reuse, 0x4, R10 ;  /* 0x0000000400027825 */ /* 0x042fe200078e020a */
[----:B------:R-:W-:-:S02]  /*0310*/  LEA.HI.X.SX32 R5, R0, UR7, 0x1, P2 ;  /* 0x0000000700057c11 */ /* 0x000fc400090f0eff */
[----:B------:R-:W-:Y:S01]  /*0320*/  IADD3 R9, R8, R9, RZ ;  /* 0x0000000908097210 */ /* 0x000fe20007ffe0ff */
[----:B------:R-:W-:Y:S02]  /*0330*/  @!P1 FMUL R6, R6, 0.20000000298023223877 ;  /* 0x3e4ccccd06069820 */ /* 0x000fe40000400000 */
[----:B------:R-:W-:Y:S02]  /*0340*/  @!P0 FMUL R7, R7, 0.20000000298023223877 ;  /* 0x3e4ccccd07078820 */ /* 0x000fe40000400000 */
[----:B------:R-:W-:Y:S04]  /*0350*/  STG.E.U16 desc[UR4][R4.64], R9 ;  /* 0x0000000904007986 */ /* 0x000fe8000c101504 */
[----:B------:R-:W-:Y:S01]  /*0360*/  STG.E.64 desc[UR4][R2.64], R6 ;  /* 0x0000000602007986 */ /* 0x000fe2000c101b04 */
[----:B------:R-:W-:Y:S05]  /*0370*/  EXIT ;  /* 0x000000000000794d */ /* 0x000fea0003800000 */
.L_x_0:
[----:B------:R-:W-:-:S00]  /*0380*/  BRA `(.L_x_0) ;  /* 0xfffffffc00fc7947 */ /* 0x000fc0000383ffff */
[----:B------:R-:W-:-:S00]  /*0390*/  NOP ;  /* 0x0000000000007918 */ /* 0x000fc00000000000 */
        /* <DEDUP_REMOVED lines=14> */
.L_x_1:


//--------------------- .nv.constant0.triton_poi_fused_avg_pool2d_leaky_relu_24 --------------------------
	.section	.nv.constant0.triton_poi_fused_avg_pool2d_leaky_relu_24,"a",@progbits
	.sectionflags	@""
	.align	4
.nv.constant0.triton_poi_fused_avg_pool2d_leaky_relu_24:
	.zero		556
